//
// Generated by NVIDIA NVVM Compiler
//
// Compiler Build ID: CL-36424714
// Cuda compilation tools, release 13.0, V13.0.88
// Based on NVVM 20.0.0
//

.version 9.0
.target sm_100
.address_size 64

	// .globl	gaxpy_32

.visible .entry gaxpy_32(
	.param .u32 gaxpy_32_param_0,
	.param .u64 .ptr .align 1 gaxpy_32_param_1,
	.param .u64 .ptr .align 1 gaxpy_32_param_2,
	.param .u64 .ptr .align 1 gaxpy_32_param_3
)
{
	.reg .pred 	%p<2>;
	.reg .b32 	%r<6>;
	.reg .b32 	%f<5>;
	.reg .b64 	%rd<10>;

	ld.param.u32 	%r2, [gaxpy_32_param_0];
	ld.param.u64 	%rd1, [gaxpy_32_param_1];
	ld.param.u64 	%rd2, [gaxpy_32_param_2];
	ld.param.u64 	%rd3, [gaxpy_32_param_3];
	mov.u32 	%r3, %tid.x;
	mov.u32 	%r4, %ctaid.x;
	mov.u32 	%r5, %ntid.x;
	mad.lo.s32 	%r1, %r4, %r5, %r3;
	setp.ge.s32 	%p1, %r1, %r2;
	@%p1 bra 	$L__BB0_2;
	cvta.to.global.u64 	%rd4, %rd1;
	cvta.to.global.u64 	%rd5, %rd2;
	cvta.to.global.u64 	%rd6, %rd3;
	ld.global.f32 	%f1, [%rd4];
	mul.wide.s32 	%rd7, %r1, 4;
	add.s64 	%rd8, %rd5, %rd7;
	ld.global.f32 	%f2, [%rd8];
	add.s64 	%rd9, %rd6, %rd7;
	ld.global.f32 	%f3, [%rd9];
	fma.rn.f32 	%f4, %f1, %f2, %f3;
	st.global.f32 	[%rd9], %f4;
$L__BB0_2:
	ret;

}


// ===== COMPILED SASS (sm_100) =====

	.target	sm_100

	.elftype	@"ET_EXEC"


//--------------------- .note.nv.tkinfo           --------------------------
	.section	.note.nv.tkinfo,"",@"SHT_NOTE"
	.sectionflags	@"SHF_NOTE_NV_TKINFO"
	.tkinfo
        /*0018*/ 	.word	0x00000002
        /*0030*/ 	.string	""
        /*0030*/ 	.string	"ptxas"
        /*0030*/ 	.string	"Cuda compilation tools, release 13.0, V13.0.88"
        /*0030*/ 	.string	"Build cuda_13.0.r13.0/compiler.36424714_0"
        /*0030*/ 	.string	"-arch sm_100 -m 64 "



//--------------------- .note.nv.cuinfo           --------------------------
	.section	.note.nv.cuinfo,"",@"SHT_NOTE"
	.sectionflags	@"SHF_NOTE_NV_CUINFO"
        /*0018*/ 	.short	0x0002
        /*001a*/ 	.short	0x0064
        /*001c*/ 	.short	0x0082
	.zero		2


//--------------------- .nv.info                  --------------------------
	.section	.nv.info,"",@"SHT_CUDA_INFO"
	.align	4


	//----- nvinfo : EIATTR_REGCOUNT
	.align		4
        /*0000*/ 	.byte	0x04, 0x2f
        /*0002*/ 	.short	(.L_1 - .L_0)
	.align		4
.L_0:
        /*0004*/ 	.word	index@(gaxpy_32)
        /*0008*/ 	.word	0x0000000c


	//----- nvinfo : EIATTR_FRAME_SIZE
	.align		4
.L_1:
        /*000c*/ 	.byte	0x04, 0x11
        /*000e*/ 	.short	(.L_3 - .L_2)
	.align		4
.L_2:
        /*0010*/ 	.word	index@(gaxpy_32)
        /*0014*/ 	.word	0x00000000


	//----- nvinfo : EIATTR_MIN_STACK_SIZE
	.align		4
.L_3:
        /*0018*/ 	.byte	0x04, 0x12
        /*001a*/ 	.short	(.L_5 - .L_4)
	.align		4
.L_4:
        /*001c*/ 	.word	index@(gaxpy_32)
        /*0020*/ 	.word	0x00000000
.L_5:


//--------------------- .nv.compat                --------------------------
	.section	.nv.compat,"",@"SHT_CUDA_COMPAT_INFO"
	.align	4
        /*0000*/ 	.byte	0x02, 0x09, 0x00, 0x00, 0x02, 0x02, 0x01, 0x00, 0x02, 0x05, 0x05, 0x00, 0x03, 0x07, 0x01, 0x01
        /*0010*/ 	.byte	0x02, 0x03, 0x00, 0x00, 0x02, 0x06, 0x01, 0x00, 0x04, 0x0b, 0x08, 0x00, 0x09, 0x00, 0x00, 0x00
        /*0020*/ 	.byte	0x00, 0x00, 0x00, 0x00


//--------------------- .nv.info.gaxpy_32         --------------------------
	.section	.nv.info.gaxpy_32,"",@"SHT_CUDA_INFO"
	.sectionflags	@""
	.align	4


	//----- nvinfo : EIATTR_CUDA_API_VERSION
	.align		4
        /*0000*/ 	.byte	0x04, 0x37
        /*0002*/ 	.short	(.L_7 - .L_6)
.L_6:
        /*0004*/ 	.word	0x00000082


	//----- nvinfo : EIATTR_KPARAM_INFO
	.align		4
.L_7:
        /*0008*/ 	.byte	0x04, 0x17
        /*000a*/ 	.short	(.L_9 - .L_8)
.L_8:
        /*000c*/ 	.word	0x00000000
        /*0010*/ 	.short	0x0003
        /*0012*/ 	.short	0x0018
        /*0014*/ 	.byte	0x00, 0xf5, 0x21, 0x00


	//----- nvinfo : EIATTR_KPARAM_INFO
	.align		4
.L_9:
        /*0018*/ 	.byte	0x04, 0x17
        /*001a*/ 	.short	(.L_11 - .L_10)
.L_10:
        /*001c*/ 	.word	0x00000000
        /*0020*/ 	.short	0x0002
        /*0022*/ 	.short	0x0010
        /*0024*/ 	.byte	0x00, 0xf5, 0x21, 0x00


	//----- nvinfo : EIATTR_KPARAM_INFO
	.align		4
.L_11:
        /*0028*/ 	.byte	0x04, 0x17
        /*002a*/ 	.short	(.L_13 - .L_12)
.L_12:
        /*002c*/ 	.word	0x00000000
        /*0030*/ 	.short	0x0001
        /*0032*/ 	.short	0x0008
        /*0034*/ 	.byte	0x00, 0xf5, 0x21, 0x00


	//----- nvinfo : EIATTR_KPARAM_INFO
	.align		4
.L_13:
        /*0038*/ 	.byte	0x04, 0x17
        /*003a*/ 	.short	(.L_15 - .L_14)
.L_14:
        /*003c*/ 	.word	0x00000000
        /*0040*/ 	.short	0x0000
        /*0042*/ 	.short	0x0000
        /*0044*/ 	.byte	0x00, 0xf0, 0x11, 0x00


	//----- nvinfo : EIATTR_SPARSE_MMA_MASK
	.align		4
.L_15:
        /*0048*/ 	.byte	0x03, 0x50
        /*004a*/ 	.short	0x0000


	//----- nvinfo : EIATTR_MAXREG_COUNT
	.align		4
        /*004c*/ 	.byte	0x03, 0x1b
        /*004e*/ 	.short	0x00ff


	//----- nvinfo : EIATTR_MERCURY_ISA_VERSION
	.align		4
        /*0050*/ 	.byte	0x03, 0x5f
        /*0052*/ 	.short	0x0101


	//----- nvinfo : EIATTR_VRC_CTA_INIT_COUNT
	.align		4
        /*0054*/ 	.byte	0x02, 0x4a
	.zero		1
	.zero		1


	//----- nvinfo : EIATTR_EXIT_INSTR_OFFSETS
	.align		4
        /*0058*/ 	.byte	0x04, 0x1c
        /*005a*/ 	.short	(.L_17 - .L_16)


	//   ....[0]....
.L_16:
        /*005c*/ 	.word	0x00000070


	//   ....[1]....
        /*0060*/ 	.word	0x00000130


	//----- nvinfo : EIATTR_CBANK_PARAM_SIZE
	.align		4
.L_17:
        /*0064*/ 	.byte	0x03, 0x19
        /*0066*/ 	.short	0x0020


	//----- nvinfo : EIATTR_PARAM_CBANK
	.align		4
        /*0068*/ 	.byte	0x04, 0x0a
        /*006a*/ 	.short	(.L_19 - .L_18)
	.align		4
.L_18:
        /*006c*/ 	.word	index@(.nv.constant0.gaxpy_32)
        /*0070*/ 	.short	0x0380
        /*0072*/ 	.short	0x0020


	//----- nvinfo : EIATTR_SW_WAR
	.align		4
.L_19:
        /*0074*/ 	.byte	0x04, 0x36
        /*0076*/ 	.short	(.L_21 - .L_20)
.L_20:
        /*0078*/ 	.word	0x00000008
.L_21:


//--------------------- .nv.callgraph             --------------------------
	.section	.nv.callgraph,"",@"SHT_CUDA_CALLGRAPH"
	.align	4
	.sectionentsize	8
	.align		4
        /*0000*/ 	.word	0x00000000
	.align		4
        /*0004*/ 	.word	0xffffffff
	.align		4
        /*0008*/ 	.word	0x00000000
	.align		4
        /*000c*/ 	.word	0xfffffffe
	.align		4
        /*0010*/ 	.word	0x00000000
	.align		4
        /*0014*/ 	.word	0xfffffffd
	.align		4
        /*0018*/ 	.word	0x00000000
	.align		4
        /*001c*/ 	.word	0xfffffffc


//--------------------- .text.gaxpy_32            --------------------------
	.section	.text.gaxpy_32,"ax",@progbits
	.align	128
        .global         gaxpy_32
        .type           gaxpy_32,@function
        .size           gaxpy_32,(.L_x_1 - gaxpy_32)
        .other          gaxpy_32,@"STO_CUDA_ENTRY STV_DEFAULT"
gaxpy_32:
.text.gaxpy_32:
[----:B------:R-:W-:Y:S01]  /*0000*/  LDC R1, c[0x0][0x37c] ;  /* 0x0000df00ff017b82 */ /* 0x000fe20000000800 */
[----:B------:R-:W0:Y:S07]  /*0010*/  S2R R9, SR_TID.X ;  /* 0x0000000000097919 */ /* 0x000e2e0000002100 */
[----:B------:R-:W0:Y:S01]  /*0020*/  S2UR UR4, SR_CTAID.X ;  /* 0x00000000000479c3 */ /* 0x000e220000002500 */
[----:B------:R-:W1:Y:S07]  /*0030*/  LDCU UR5, c[0x0][0x380] ;  /* 0x00007000ff0577ac */ /* 0x000e6e0008000800 */
[----:B------:R-:W0:Y:S02]  /*0040*/  LDC R0, c[0x0][0x360] ;  /* 0x0000d800ff007b82 */ /* 0x000e240000000800 */
[----:B0-----:R-:W-:-:S05]  /*0050*/  IMAD R9, R0, UR4, R9 ;  /* 0x0000000400097c24 */ /* 0x001fca000f8e0209 */
[----:B-1----:R-:W-:-:S13]  /*0060*/  ISETP.GE.AND P0, PT, R9, UR5, PT ;  /* 0x0000000509007c0c */ /* 0x002fda000bf06270 */
[----:B------:R-:W-:Y:S05]  /*0070*/  @P0 EXIT ;  /* 0x000000000000094d */ /* 0x000fea0003800000 */
[----:B------:R-:W0:Y:S01]  /*0080*/  LDC.64 R4, c[0x0][0x390] ;  /* 0x0000e400ff047b82 */ /* 0x000e220000000a00 */
[----:B------:R-:W1:Y:S07]  /*0090*/  LDCU.64 UR4, c[0x0][0x358] ;  /* 0x00006b00ff0477ac */ /* 0x000e6e0008000a00 */
[----:B------:R-:W2:Y:S08]  /*00a0*/  LDC.64 R6, c[0x0][0x398] ;  /* 0x0000e600ff067b82 */ /* 0x000eb00000000a00 */
[----:B------:R-:W3:Y:S01]  /*00b0*/  LDC.64 R2, c[0x0][0x388] ;  /* 0x0000e200ff027b82 */ /* 0x000ee20000000a00 */
[----:B0-----:R-:W-:-:S06]  /*00c0*/  IMAD.WIDE R4, R9, 0x4, R4 ;  /* 0x0000000409047825 */ /* 0x001fcc00078e0204 */
[----:B-1----:R-:W4:Y:S01]  /*00d0*/  LDG.E R5, desc[UR4][R4.64] ;  /* 0x0000000404057981 */ /* 0x002f22000c1e1900 */
[----:B--2---:R-:W-:-:S05]  /*00e0*/  IMAD.WIDE R6, R9, 0x4, R6 ;  /* 0x0000000409067825 */ /* 0x004fca00078e0206 */
[----:B------:R-:W4:Y:S04]  /*00f0*/  LDG.E R9, desc[UR4][R6.64] ;  /* 0x0000000406097981 */ /* 0x000f28000c1e1900 */
[----:B---3--:R-:W4:Y:S02]  /*0100*/  LDG.E R2, desc[UR4][R2.64] ;  /* 0x0000000402027981 */ /* 0x008f24000c1e1900 */
[----:B----4-:R-:W-:-:S05]  /*0110*/  FFMA R9, R2, R5, R9 ;  /* 0x0000000502097223 */ /* 0x010fca0000000009 */
[----:B------:R-:W-:Y:S01]  /*0120*/  STG.E desc[UR4][R6.64], R9 ;  /* 0x0000000906007986 */ /* 0x000fe2000c101904 */
[----:B------:R-:W-:Y:S05]  /*0130*/  EXIT ;  /* 0x000000000000794d */ /* 0x000fea0003800000 */
.L_x_0:
[----:B------:R-:W-:-:S00]  /*0140*/  BRA `(.L_x_0) ;  /* 0xfffffffc00fc7947 */ /* 0x000fc0000383ffff */
[----:B------:R-:W-:-:S00]  /*0150*/  NOP ;  /* 0x0000000000007918 */ /* 0x000fc00000000000 */
        /* <DEDUP_REMOVED lines=10> */
.L_x_1:


//--------------------- .nv.shared.reserved.0     --------------------------
	.section	.nv.shared.reserved.0,"aw",@nobits
	.weak		__nv_reservedSMEM_offset_0_alias
	.size		__nv_reservedSMEM_offset_0_alias, 0, 64
	.other		__nv_reservedSMEM_offset_0_alias,@"STO_CUDA_RESERVED_SHARED STV_DEFAULT"
__nv_reservedSMEM_offset_0_alias:
	.zero		0
	.zero		64


//--------------------- .nv.constant0.gaxpy_32    --------------------------
	.section	.nv.constant0.gaxpy_32,"a",@progbits
	.sectionflags	@""
	.align	4
.nv.constant0.gaxpy_32:
	.zero		928


//--------------------- SYMBOLS --------------------------

	.type		.nv.reservedSmem.offset0,@object
	.size		.nv.reservedSmem.offset0,0x4
